//
// Generated by NVIDIA NVVM Compiler
//
// Compiler Build ID: CL-36424714
// Cuda compilation tools, release 13.0, V13.0.88
// Based on NVVM 20.0.0
//

.version 9.0
.target sm_100
.address_size 64

	// .globl	_Z17reduction_kernel0PfS_
// _ZZ17reduction_kernel0PfS_E3A_s has been demoted

.visible .entry _Z17reduction_kernel0PfS_(
	.param .u64 .ptr .align 1 _Z17reduction_kernel0PfS__param_0,
	.param .u64 .ptr .align 1 _Z17reduction_kernel0PfS__param_1
)
{
	.reg .pred 	%p<11>;
	.reg .b32 	%r<17>;
	.reg .b32 	%f<30>;
	.reg .b64 	%rd<9>;
	// demoted variable
	.shared .align 4 .b8 _ZZ17reduction_kernel0PfS_E3A_s[1024];
	ld.param.u64 	%rd2, [_Z17reduction_kernel0PfS__param_0];
	ld.param.u64 	%rd1, [_Z17reduction_kernel0PfS__param_1];
	cvta.to.global.u64 	%rd3, %rd2;
	mov.u32 	%r1, %ctaid.x;
	mov.u32 	%r2, %tid.x;
	mov.u32 	%r4, %ntid.x;
	mad.lo.s32 	%r5, %r1, %r4, %r2;
	mul.wide.s32 	%rd4, %r5, 4;
	add.s64 	%rd5, %rd3, %rd4;
	ld.global.f32 	%f1, [%rd5];
	shl.b32 	%r6, %r2, 2;
	mov.u32 	%r7, _ZZ17reduction_kernel0PfS_E3A_s;
	add.s32 	%r3, %r7, %r6;
	st.shared.f32 	[%r3], %f1;
	bar.sync 	0;
	and.b32  	%r8, %r2, 1;
	setp.eq.b32 	%p1, %r8, 1;
	@%p1 bra 	$L__BB0_2;
	ld.shared.f32 	%f2, [%r3+4];
	ld.shared.f32 	%f3, [%r3];
	add.f32 	%f4, %f2, %f3;
	st.shared.f32 	[%r3], %f4;
$L__BB0_2:
	bar.sync 	0;
	and.b32  	%r9, %r2, 3;
	setp.ne.s32 	%p2, %r9, 0;
	@%p2 bra 	$L__BB0_4;
	ld.shared.f32 	%f5, [%r3+8];
	ld.shared.f32 	%f6, [%r3];
	add.f32 	%f7, %f5, %f6;
	st.shared.f32 	[%r3], %f7;
$L__BB0_4:
	bar.sync 	0;
	and.b32  	%r10, %r2, 7;
	setp.ne.s32 	%p3, %r10, 0;
	@%p3 bra 	$L__BB0_6;
	ld.shared.f32 	%f8, [%r3+16];
	ld.shared.f32 	%f9, [%r3];
	add.f32 	%f10, %f8, %f9;
	st.shared.f32 	[%r3], %f10;
$L__BB0_6:
	bar.sync 	0;
	and.b32  	%r11, %r2, 15;
	setp.ne.s32 	%p4, %r11, 0;
	@%p4 bra 	$L__BB0_8;
	ld.shared.f32 	%f11, [%r3+32];
	ld.shared.f32 	%f12, [%r3];
	add.f32 	%f13, %f11, %f12;
	st.shared.f32 	[%r3], %f13;
$L__BB0_8:
	bar.sync 	0;
	and.b32  	%r12, %r2, 31;
	setp.ne.s32 	%p5, %r12, 0;
	@%p5 bra 	$L__BB0_10;
	ld.shared.f32 	%f14, [%r3+64];
	ld.shared.f32 	%f15, [%r3];
	add.f32 	%f16, %f14, %f15;
	st.shared.f32 	[%r3], %f16;
$L__BB0_10:
	bar.sync 	0;
	and.b32  	%r13, %r2, 63;
	setp.ne.s32 	%p6, %r13, 0;
	@%p6 bra 	$L__BB0_12;
	ld.shared.f32 	%f17, [%r3+128];
	ld.shared.f32 	%f18, [%r3];
	add.f32 	%f19, %f17, %f18;
	st.shared.f32 	[%r3], %f19;
$L__BB0_12:
	bar.sync 	0;
	and.b32  	%r14, %r2, 127;
	setp.ne.s32 	%p7, %r14, 0;
	@%p7 bra 	$L__BB0_14;
	ld.shared.f32 	%f20, [%r3+256];
	ld.shared.f32 	%f21, [%r3];
	add.f32 	%f22, %f20, %f21;
	st.shared.f32 	[%r3], %f22;
$L__BB0_14:
	bar.sync 	0;
	and.b32  	%r15, %r2, 255;
	setp.ne.s32 	%p8, %r15, 0;
	@%p8 bra 	$L__BB0_16;
	ld.shared.f32 	%f23, [%r3+512];
	ld.shared.f32 	%f24, [%r3];
	add.f32 	%f25, %f23, %f24;
	st.shared.f32 	[%r3], %f25;
$L__BB0_16:
	bar.sync 	0;
	and.b32  	%r16, %r2, 511;
	setp.ne.s32 	%p9, %r16, 0;
	@%p9 bra 	$L__BB0_18;
	ld.shared.f32 	%f26, [%r3+1024];
	ld.shared.f32 	%f27, [%r3];
	add.f32 	%f28, %f26, %f27;
	st.shared.f32 	[%r3], %f28;
$L__BB0_18:
	bar.sync 	0;
	setp.ne.s32 	%p10, %r2, 0;
	@%p10 bra 	$L__BB0_20;
	ld.shared.f32 	%f29, [_ZZ17reduction_kernel0PfS_E3A_s];
	cvta.to.global.u64 	%rd6, %rd1;
	mul.wide.u32 	%rd7, %r1, 4;
	add.s64 	%rd8, %rd6, %rd7;
	st.global.f32 	[%rd8], %f29;
$L__BB0_20:
	ret;

}


// ===== COMPILED SASS (sm_100) =====

	.target	sm_100

	.elftype	@"ET_EXEC"


//--------------------- .note.nv.tkinfo           --------------------------
	.section	.note.nv.tkinfo,"",@"SHT_NOTE"
	.sectionflags	@"SHF_NOTE_NV_TKINFO"
	.tkinfo
        /*0018*/ 	.word	0x00000002
        /*0030*/ 	.string	""
        /*0030*/ 	.string	"ptxas"
        /*0030*/ 	.string	"Cuda compilation tools, release 13.0, V13.0.88"
        /*0030*/ 	.string	"Build cuda_13.0.r13.0/compiler.36424714_0"
        /*0030*/ 	.string	"-arch sm_100 -m 64 "



//--------------------- .note.nv.cuinfo           --------------------------
	.section	.note.nv.cuinfo,"",@"SHT_NOTE"
	.sectionflags	@"SHF_NOTE_NV_CUINFO"
        /*0018*/ 	.short	0x0002
        /*001a*/ 	.short	0x0064
        /*001c*/ 	.short	0x0082
	.zero		2


//--------------------- .nv.info                  --------------------------
	.section	.nv.info,"",@"SHT_CUDA_INFO"
	.align	4


	//----- nvinfo : EIATTR_REGCOUNT
	.align		4
        /*0000*/ 	.byte	0x04, 0x2f
        /*0002*/ 	.short	(.L_1 - .L_0)
	.align		4
.L_0:
        /*0004*/ 	.word	index@(_Z17reduction_kernel0PfS_)
        /*0008*/ 	.word	0x0000000c


	//----- nvinfo : EIATTR_FRAME_SIZE
	.align		4
.L_1:
        /*000c*/ 	.byte	0x04, 0x11
        /*000e*/ 	.short	(.L_3 - .L_2)
	.align		4
.L_2:
        /*0010*/ 	.word	index@(_Z17reduction_kernel0PfS_)
        /*0014*/ 	.word	0x00000000


	//----- nvinfo : EIATTR_MIN_STACK_SIZE
	.align		4
.L_3:
        /*0018*/ 	.byte	0x04, 0x12
        /*001a*/ 	.short	(.L_5 - .L_4)
	.align		4
.L_4:
        /*001c*/ 	.word	index@(_Z17reduction_kernel0PfS_)
        /*0020*/ 	.word	0x00000000
.L_5:


//--------------------- .nv.compat                --------------------------
	.section	.nv.compat,"",@"SHT_CUDA_COMPAT_INFO"
	.align	4
        /*0000*/ 	.byte	0x02, 0x09, 0x00, 0x00, 0x02, 0x02, 0x01, 0x00, 0x02, 0x05, 0x05, 0x00, 0x03, 0x07, 0x01, 0x01
        /*0010*/ 	.byte	0x02, 0x03, 0x00, 0x00, 0x02, 0x06, 0x01, 0x00, 0x04, 0x0b, 0x08, 0x00, 0x09, 0x00, 0x00, 0x00
        /*0020*/ 	.byte	0x00, 0x00, 0x00, 0x00


//--------------------- .nv.info._Z17reduction_kernel0PfS_ --------------------------
	.section	.nv.info._Z17reduction_kernel0PfS_,"",@"SHT_CUDA_INFO"
	.sectionflags	@""
	.align	4


	//----- nvinfo : EIATTR_CUDA_API_VERSION
	.align		4
        /*0000*/ 	.byte	0x04, 0x37
        /*0002*/ 	.short	(.L_7 - .L_6)
.L_6:
        /*0004*/ 	.word	0x00000082


	//----- nvinfo : EIATTR_KPARAM_INFO
	.align		4
.L_7:
        /*0008*/ 	.byte	0x04, 0x17
        /*000a*/ 	.short	(.L_9 - .L_8)
.L_8:
        /*000c*/ 	.word	0x00000000
        /*0010*/ 	.short	0x0001
        /*0012*/ 	.short	0x0008
        /*0014*/ 	.byte	0x00, 0xf5, 0x21, 0x00


	//----- nvinfo : EIATTR_KPARAM_INFO
	.align		4
.L_9:
        /*0018*/ 	.byte	0x04, 0x17
        /*001a*/ 	.short	(.L_11 - .L_10)
.L_10:
        /*001c*/ 	.word	0x00000000
        /*0020*/ 	.short	0x0000
        /*0022*/ 	.short	0x0000
        /*0024*/ 	.byte	0x00, 0xf5, 0x21, 0x00


	//----- nvinfo : EIATTR_SPARSE_MMA_MASK
	.align		4
.L_11:
        /*0028*/ 	.byte	0x03, 0x50
        /*002a*/ 	.short	0x0000


	//----- nvinfo : EIATTR_MAXREG_COUNT
	.align		4
        /*002c*/ 	.byte	0x03, 0x1b
        /*002e*/ 	.short	0x00ff


	//----- nvinfo : EIATTR_NUM_BARRIERS
	.align		4
        /*0030*/ 	.byte	0x02, 0x4c
        /*0032*/ 	.byte	0x01
	.zero		1


	//----- nvinfo : EIATTR_MERCURY_ISA_VERSION
	.align		4
        /*0034*/ 	.byte	0x03, 0x5f
        /*0036*/ 	.short	0x0101


	//----- nvinfo : EIATTR_VRC_CTA_INIT_COUNT
	.align		4
        /*0038*/ 	.byte	0x02, 0x4a
	.zero		1
	.zero		1


	//----- nvinfo : EIATTR_EXIT_INSTR_OFFSETS
	.align		4
        /*003c*/ 	.byte	0x04, 0x1c
        /*003e*/ 	.short	(.L_13 - .L_12)


	//   ....[0]....
.L_12:
        /*0040*/ 	.word	0x00000470


	//   ....[1]....
        /*0044*/ 	.word	0x000004c0


	//----- nvinfo : EIATTR_CBANK_PARAM_SIZE
	.align		4
.L_13:
        /*0048*/ 	.byte	0x03, 0x19
        /*004a*/ 	.short	0x0010


	//----- nvinfo : EIATTR_PARAM_CBANK
	.align		4
        /*004c*/ 	.byte	0x04, 0x0a
        /*004e*/ 	.short	(.L_15 - .L_14)
	.align		4
.L_14:
        /*0050*/ 	.word	index@(.nv.constant0._Z17reduction_kernel0PfS_)
        /*0054*/ 	.short	0x0380
        /*0056*/ 	.short	0x0010


	//----- nvinfo : EIATTR_SW_WAR
	.align		4
.L_15:
        /*0058*/ 	.byte	0x04, 0x36
        /*005a*/ 	.short	(.L_17 - .L_16)
.L_16:
        /*005c*/ 	.word	0x00000008
.L_17:


//--------------------- .nv.callgraph             --------------------------
	.section	.nv.callgraph,"",@"SHT_CUDA_CALLGRAPH"
	.align	4
	.sectionentsize	8
	.align		4
        /*0000*/ 	.word	0x00000000
	.align		4
        /*0004*/ 	.word	0xffffffff
	.align		4
        /*0008*/ 	.word	0x00000000
	.align		4
        /*000c*/ 	.word	0xfffffffe
	.align		4
        /*0010*/ 	.word	0x00000000
	.align		4
        /*0014*/ 	.word	0xfffffffd
	.align		4
        /*0018*/ 	.word	0x00000000
	.align		4
        /*001c*/ 	.word	0xfffffffc


//--------------------- .text._Z17reduction_kernel0PfS_ --------------------------
	.section	.text._Z17reduction_kernel0PfS_,"ax",@progbits
	.align	128
        .global         _Z17reduction_kernel0PfS_
        .type           _Z17reduction_kernel0PfS_,@function
        .size           _Z17reduction_kernel0PfS_,(.L_x_1 - _Z17reduction_kernel0PfS_)
        .other          _Z17reduction_kernel0PfS_,@"STO_CUDA_ENTRY STV_DEFAULT"
_Z17reduction_kernel0PfS_:
.text._Z17reduction_kernel0PfS_:
[----:B------:R-:W-:Y:S01]  /*0000*/  LDC R1, c[0x0][0x37c] ;  /* 0x0000df00ff017b82 */ /* 0x000fe20000000800 */
[----:B------:R-:W0:Y:S07]  /*0010*/  S2R R0, SR_CTAID.X ;  /* 0x0000000000007919 */ /* 0x000e2e0000002500 */
[----:B------:R-:W1:Y:S01]  /*0020*/  LDC.64 R4, c[0x0][0x380] ;  /* 0x0000e000ff047b82 */ /* 0x000e620000000a00 */
[----:B------:R-:W0:Y:S01]  /*0030*/  LDCU UR4, c[0x0][0x360] ;  /* 0x00006c00ff0477ac */ /* 0x000e220008000800 */
[----:B------:R-:W0:Y:S01]  /*0040*/  S2R R3, SR_TID.X ;  /* 0x0000000000037919 */ /* 0x000e220000002100 */
[----:B------:R-:W2:Y:S01]  /*0050*/  LDCU.64 UR6, c[0x0][0x358] ;  /* 0x00006b00ff0677ac */ /* 0x000ea20008000a00 */
[----:B0-----:R-:W-:-:S04]  /*0060*/  IMAD R7, R0, UR4, R3 ;  /* 0x0000000400077c24 */ /* 0x001fc8000f8e0203 */
[----:B-1----:R-:W-:-:S06]  /*0070*/  IMAD.WIDE R4, R7, 0x4, R4 ;  /* 0x0000000407047825 */ /* 0x002fcc00078e0204 */
[----:B--2---:R-:W2:Y:S01]  /*0080*/  LDG.E R5, desc[UR6][R4.64] ;  /* 0x0000000604057981 */ /* 0x004ea2000c1e1900 */
[----:B------:R-:W0:Y:S01]  /*0090*/  S2UR UR5, SR_CgaCtaId ;  /* 0x00000000000579c3 */ /* 0x000e220000008800 */
[----:B------:R-:W-:Y:S01]  /*00a0*/  UMOV UR4, 0x400 ;  /* 0x0000040000047882 */ /* 0x000fe20000000000 */
[C---:B------:R-:W-:Y:S02]  /*00b0*/  LOP3.LUT R2, R3.reuse, 0x1, RZ, 0xc0, !PT ;  /* 0x0000000103027812 */ /* 0x040fe400078ec0ff */
[----:B------:R-:W-:Y:S02]  /*00c0*/  LOP3.LUT P1, RZ, R3, 0x3, RZ, 0xc0, !PT ;  /* 0x0000000303ff7812 */ /* 0x000fe4000782c0ff */
[----:B------:R-:W-:Y:S01]  /*00d0*/  ISETP.NE.U32.AND P0, PT, R2, 0x1, PT ;  /* 0x000000010200780c */ /* 0x000fe20003f05070 */
[----:B0-----:R-:W-:-:S06]  /*00e0*/  ULEA UR4, UR5, UR4, 0x18 ;  /* 0x0000000405047291 */ /* 0x001fcc000f8ec0ff */
[----:B------:R-:W-:-:S05]  /*00f0*/  LEA R2, R3, UR4, 0x2 ;  /* 0x0000000403027c11 */ /* 0x000fca000f8e10ff */
[----:B--2---:R-:W-:Y:S01]  /*0100*/  STS [R2], R5 ;  /* 0x0000000502007388 */ /* 0x004fe20000000800 */
[----:B------:R-:W-:Y:S06]  /*0110*/  BAR.SYNC.DEFER_BLOCKING 0x0 ;  /* 0x0000000000007b1d */ /* 0x000fec0000010000 */
[----:B------:R-:W-:Y:S04]  /*0120*/  @P0 LDS R6, [R2+0x4] ;  /* 0x0000040002060984 */ /* 0x000fe80000000800 */
[----:B------:R-:W0:Y:S02]  /*0130*/  @P0 LDS R7, [R2] ;  /* 0x0000000002070984 */ /* 0x000e240000000800 */
[----:B0-----:R-:W-:-:S05]  /*0140*/  @P0 FADD R7, R6, R7 ;  /* 0x0000000706070221 */ /* 0x001fca0000000000 */
[----:B------:R-:W-:Y:S01]  /*0150*/  @P0 STS [R2], R7 ;  /* 0x0000000702000388 */ /* 0x000fe20000000800 */
[----:B------:R-:W-:Y:S01]  /*0160*/  BAR.SYNC.DEFER_BLOCKING 0x0 ;  /* 0x0000000000007b1d */ /* 0x000fe20000010000 */
[----:B------:R-:W-:-:S05]  /*0170*/  LOP3.LUT P0, RZ, R3, 0x7, RZ, 0xc0, !PT ;  /* 0x0000000703ff7812 */ /* 0x000fca000780c0ff */
[----:B------:R-:W-:Y:S04]  /*0180*/  @!P1 LDS R4, [R2+0x8] ;  /* 0x0000080002049984 */ /* 0x000fe80000000800 */
[----:B------:R-:W0:Y:S02]  /*0190*/  @!P1 LDS R9, [R2] ;  /* 0x0000000002099984 */ /* 0x000e240000000800 */
[----:B0-----:R-:W-:-:S05]  /*01a0*/  @!P1 FADD R9, R4, R9 ;  /* 0x0000000904099221 */ /* 0x001fca0000000000 */
[----:B------:R-:W-:Y:S01]  /*01b0*/  @!P1 STS [R2], R9 ;  /* 0x0000000902009388 */ /* 0x000fe20000000800 */
        /* <DEDUP_REMOVED lines=37> */
[----:B------:R-:W-:-:S05]  /*0410*/  ISETP.NE.AND P1, PT, R3, RZ, PT ;  /* 0x000000ff0300720c */ /* 0x000fca0003f25270 */
[----:B------:R-:W-:Y:S04]  /*0420*/  @!P0 LDS R4, [R2+0x400] ;  /* 0x0004000002048984 */ /* 0x000fe80000000800 */
[----:B------:R-:W0:Y:S02]  /*0430*/  @!P0 LDS R5, [R2] ;  /* 0x0000000002058984 */ /* 0x000e240000000800 */
[----:B0-----:R-:W-:-:S05]  /*0440*/  @!P0 FADD R5, R4, R5 ;  /* 0x0000000504058221 */ /* 0x001fca0000000000 */
[----:B------:R0:W-:Y:S01]  /*0450*/  @!P0 STS [R2], R5 ;  /* 0x0000000502008388 */ /* 0x0001e20000000800 */
[----:B------:R-:W-:Y:S06]  /*0460*/  BAR.SYNC.DEFER_BLOCKING 0x0 ;  /* 0x0000000000007b1d */ /* 0x000fec0000010000 */
[----:B------:R-:W-:Y:S05]  /*0470*/  @P1 EXIT ;  /* 0x000000000000194d */ /* 0x000fea0003800000 */
[----:B0-----:R-:W0:Y:S01]  /*0480*/  LDS R5, [UR4] ;  /* 0x00000004ff057984 */ /* 0x001e220008000800 */
[----:B------:R-:W1:Y:S02]  /*0490*/  LDC.64 R2, c[0x0][0x388] ;  /* 0x0000e200ff027b82 */ /* 0x000e640000000a00 */
[----:B-1----:R-:W-:-:S05]  /*04a0*/  IMAD.WIDE.U32 R2, R0, 0x4, R2 ;  /* 0x0000000400027825 */ /* 0x002fca00078e0002 */
[----:B0-----:R-:W-:Y:S01]  /*04b0*/  STG.E desc[UR6][R2.64], R5 ;  /* 0x0000000502007986 */ /* 0x001fe2000c101906 */
[----:B------:R-:W-:Y:S05]  /*04c0*/  EXIT ;  /* 0x000000000000794d */ /* 0x000fea0003800000 */
.L_x_0:
[----:B------:R-:W-:-:S00]  /*04d0*/  BRA `(.L_x_0) ;  /* 0xfffffffc00fc7947 */ /* 0x000fc0000383ffff */
[----:B------:R-:W-:-:S00]  /*04e0*/  NOP ;  /* 0x0000000000007918 */ /* 0x000fc00000000000 */
        /* <DEDUP_REMOVED lines=9> */
.L_x_1:


//--------------------- .nv.shared._Z17reduction_kernel0PfS_ --------------------------
	.section	.nv.shared._Z17reduction_kernel0PfS_,"aw",@nobits
	.sectionflags	@""
	.align	4
.nv.shared._Z17reduction_kernel0PfS_:
	.zero		2048


//--------------------- .nv.shared.reserved.0     --------------------------
	.section	.nv.shared.reserved.0,"aw",@nobits
	.weak		__nv_reservedSMEM_offset_0_alias
	.size		__nv_reservedSMEM_offset_0_alias, 0, 64
	.other		__nv_reservedSMEM_offset_0_alias,@"STO_CUDA_RESERVED_SHARED STV_DEFAULT"
__nv_reservedSMEM_offset_0_alias:
	.zero		0
	.zero		64


//--------------------- .nv.constant0._Z17reduction_kernel0PfS_ --------------------------
	.section	.nv.constant0._Z17reduction_kernel0PfS_,"a",@progbits
	.sectionflags	@""
	.align	4
.nv.constant0._Z17reduction_kernel0PfS_:
	.zero		912


//--------------------- SYMBOLS --------------------------

	.type		.nv.reservedSmem.offset0,@object
	.size		.nv.reservedSmem.offset0,0x4
	.type		.nv.reservedSmem.cap,@object
	.size		.nv.reservedSmem.cap,0x4
